	.headerflags	@"EF_CUDA_TEXMODE_UNIFIED EF_CUDA_64BIT_ADDRESS EF_CUDA_ACCELERATORS EF_CUDA_SM90 EF_CUDA_VIRTUAL_SM(EF_CUDA_SM90)"
	.elftype	@"ET_EXEC"


//--------------------- .nv.info                  --------------------------
	.section	.nv.info,"",@"SHT_CUDA_INFO"
	.align	4


	//----- nvinfo : EIATTR_REGCOUNT
	.align		4
        /*0000*/ 	.byte	0x04, 0x2f
        /*0002*/ 	.short	(.L_3 - .L_2)
	.align		4
.L_2:
        /*0004*/ 	.word	index@(triton_poi_fused__native_batch_norm_legit_no_training_convolution_relu_26)
        /*0008*/ 	.word	0x00000016


	//----- nvinfo : EIATTR_MIN_STACK_SIZE
	.align		4
.L_3:
        /*000c*/ 	.byte	0x04, 0x12
        /*000e*/ 	.short	(.L_5 - .L_4)
	.align		4
.L_4:
        /*0010*/ 	.word	index@(triton_poi_fused__native_batch_norm_legit_no_training_convolution_relu_26)
        /*0014*/ 	.word	0x00000000


	//----- nvinfo : EIATTR_FRAME_SIZE
	.align		4
.L_5:
        /*0018*/ 	.byte	0x04, 0x11
        /*001a*/ 	.short	(.L_7 - .L_6)
	.align		4
.L_6:
        /*001c*/ 	.word	index@(triton_poi_fused__native_batch_norm_legit_no_training_convolution_relu_26)
        /*0020*/ 	.word	0x00000000


	//----- nvinfo : EIATTR_MIN_STACK_SIZE
	.align		4
.L_7:
        /*0024*/ 	.byte	0x04, 0x12
        /*0026*/ 	.short	(.L_9 - .L_8)
	.align		4
.L_8:
        /*0028*/ 	.word	index@(triton_poi_fused__native_batch_norm_legit_no_training_convolution_relu_26)
        /*002c*/ 	.word	0x00000000
.L_9:


//--------------------- .nv.info.triton_poi_fused__native_batch_norm_legit_no_training_convolution_relu_26 --------------------------
	.section	.nv.info.triton_poi_fused__native_batch_norm_legit_no_training_convolution_relu_26,"",@"SHT_CUDA_INFO"
	.sectionflags	@""
	.align	4


	//----- nvinfo : EIATTR_CUDA_API_VERSION
	.align		4
        /*0000*/ 	.byte	0x04, 0x37
        /*0002*/ 	.short	(.L_11 - .L_10)
.L_10:
        /*0004*/ 	.word	0x0000007c


	//----- nvinfo : EIATTR_KPARAM_INFO
	.align		4
.L_11:
        /*0008*/ 	.byte	0x04, 0x17
        /*000a*/ 	.short	(.L_13 - .L_12)
.L_12:
        /*000c*/ 	.word	0x00000000
        /*0010*/ 	.short	0x0007
        /*0012*/ 	.short	0x0038
        /*0014*/ 	.byte	0x00, 0xf0, 0x11, 0x00


	//----- nvinfo : EIATTR_KPARAM_INFO
	.align		4
.L_13:
        /*0018*/ 	.byte	0x04, 0x17
        /*001a*/ 	.short	(.L_15 - .L_14)
.L_14:
        /*001c*/ 	.word	0x00000000
        /*0020*/ 	.short	0x0006
        /*0022*/ 	.short	0x0030
        /*0024*/ 	.byte	0x00, 0xf4, 0x21, 0x00


	//----- nvinfo : EIATTR_KPARAM_INFO
	.align		4
.L_15:
        /*0028*/ 	.byte	0x04, 0x17
        /*002a*/ 	.short	(.L_17 - .L_16)
.L_16:
        /*002c*/ 	.word	0x00000000
        /*0030*/ 	.short	0x0005
        /*0032*/ 	.short	0x0028
        /*0034*/ 	.byte	0x00, 0xf4, 0x21, 0x00


	//----- nvinfo : EIATTR_KPARAM_INFO
	.align		4
.L_17:
        /*0038*/ 	.byte	0x04, 0x17
        /*003a*/ 	.short	(.L_19 - .L_18)
.L_18:
        /*003c*/ 	.word	0x00000000
        /*0040*/ 	.short	0x0004
        /*0042*/ 	.short	0x0020
        /*0044*/ 	.byte	0x00, 0xf4, 0x21, 0x00


	//----- nvinfo : EIATTR_KPARAM_INFO
	.align		4
.L_19:
        /*0048*/ 	.byte	0x04, 0x17
        /*004a*/ 	.short	(.L_21 - .L_20)
.L_20:
        /*004c*/ 	.word	0x00000000
        /*0050*/ 	.short	0x0003
        /*0052*/ 	.short	0x0018
        /*0054*/ 	.byte	0x00, 0xf4, 0x21, 0x00


	//----- nvinfo : EIATTR_KPARAM_INFO
	.align		4
.L_21:
        /*0058*/ 	.byte	0x04, 0x17
        /*005a*/ 	.short	(.L_23 - .L_22)
.L_22:
        /*005c*/ 	.word	0x00000000
        /*0060*/ 	.short	0x0002
        /*0062*/ 	.short	0x0010
        /*0064*/ 	.byte	0x00, 0xf4, 0x21, 0x00


	//----- nvinfo : EIATTR_KPARAM_INFO
	.align		4
.L_23:
        /*0068*/ 	.byte	0x04, 0x17
        /*006a*/ 	.short	(.L_25 - .L_24)
.L_24:
        /*006c*/ 	.word	0x00000000
        /*0070*/ 	.short	0x0001
        /*0072*/ 	.short	0x0008
        /*0074*/ 	.byte	0x00, 0xf4, 0x21, 0x00


	//----- nvinfo : EIATTR_KPARAM_INFO
	.align		4
.L_25:
        /*0078*/ 	.byte	0x04, 0x17
        /*007a*/ 	.short	(.L_27 - .L_26)
.L_26:
        /*007c*/ 	.word	0x00000000
        /*0080*/ 	.short	0x0000
        /*0082*/ 	.short	0x0000
        /*0084*/ 	.byte	0x00, 0xf4, 0x21, 0x00


	//----- nvinfo : EIATTR_SPARSE_MMA_MASK
	.align		4
.L_27:
        /*0088*/ 	.byte	0x03, 0x50
        /*008a*/ 	.short	0x0000


	//----- nvinfo : EIATTR_MAXREG_COUNT
	.align		4
        /*008c*/ 	.byte	0x03, 0x1b
        /*008e*/ 	.short	0x00ff


	//----- nvinfo : EIATTR_EXIT_INSTR_OFFSETS
	.align		4
        /*0090*/ 	.byte	0x04, 0x1c
        /*0092*/ 	.short	(.L_29 - .L_28)


	//   ....[0]....
.L_28:
        /*0094*/ 	.word	0x000003b0


	//----- nvinfo : EIATTR_REQNTID
	.align		4
.L_29:
        /*0098*/ 	.byte	0x04, 0x10
        /*009a*/ 	.short	(.L_31 - .L_30)
.L_30:
        /*009c*/ 	.word	0x00000080
        /*00a0*/ 	.word	0x00000001
        /*00a4*/ 	.word	0x00000001


	//----- nvinfo : EIATTR_CBANK_PARAM_SIZE
	.align		4
.L_31:
        /*00a8*/ 	.byte	0x03, 0x19
        /*00aa*/ 	.short	0x003c


	//----- nvinfo : EIATTR_PARAM_CBANK
	.align		4
        /*00ac*/ 	.byte	0x04, 0x0a
        /*00ae*/ 	.short	(.L_33 - .L_32)
	.align		4
.L_32:
        /*00b0*/ 	.word	index@(.nv.constant0.triton_poi_fused__native_batch_norm_legit_no_training_convolution_relu_26)
        /*00b4*/ 	.short	0x0210
        /*00b6*/ 	.short	0x003c


	//----- nvinfo : EIATTR_SW_WAR
	.align		4
.L_33:
        /*00b8*/ 	.byte	0x04, 0x36
        /*00ba*/ 	.short	(.L_35 - .L_34)
.L_34:
        /*00bc*/ 	.word	0x00000008
.L_35:


//--------------------- .nv.callgraph             --------------------------
	.section	.nv.callgraph,"",@"SHT_CUDA_CALLGRAPH"
	.align	4
	.sectionentsize	8
	.align		4
        /*0000*/ 	.word	0x00000000
	.align		4
        /*0004*/ 	.word	0xffffffff
	.align		4
        /*0008*/ 	.word	0x00000000
	.align		4
        /*000c*/ 	.word	0xfffffffe
	.align		4
        /*0010*/ 	.word	0x00000000
	.align		4
        /*0014*/ 	.word	0xfffffffd
	.align		4
        /*0018*/ 	.word	0x00000000
	.align		4
        /*001c*/ 	.word	0xfffffffc


//--------------------- .nv.constant4             --------------------------
	.section	.nv.constant4,"a",@progbits
	.align	8
	.align		8
.nv.constant4:
        /*0000*/ 	.dword	_$_str
	.align		8
        /*0008*/ 	.dword	_$_str_$_2


//--------------------- .text.triton_poi_fused__native_batch_norm_legit_no_training_convolution_relu_26 --------------------------
	.section	.text.triton_poi_fused__native_batch_norm_legit_no_training_convolution_relu_26,"ax",@progbits
	.align	128
        .global         triton_poi_fused__native_batch_norm_legit_no_training_convolution_relu_26
        .type           triton_poi_fused__native_batch_norm_legit_no_training_convolution_relu_26,@function
        .size           triton_poi_fused__native_batch_norm_legit_no_training_convolution_relu_26,(.L_x_1 - triton_poi_fused__native_batch_norm_legit_no_training_convolution_relu_26)
        .other          triton_poi_fused__native_batch_norm_legit_no_training_convolution_relu_26,@"STO_CUDA_ENTRY STV_DEFAULT"
triton_poi_fused__native_batch_norm_legit_no_training_convolution_relu_26:
.text.triton_poi_fused__native_batch_norm_legit_no_training_convolution_relu_26:
[----:B------:R-:W-:Y:S01]  /*0000*/  LDC R1, c[0x0][0x28] ;  /* 0x00000a00ff017b82 */ /* 0x000fe20000000800 */
[----:B------:R-:W1:Y:S07]  /*0010*/  S2R R0, SR_TID.X ;  /* 0x0000000000007919 */ /* 0x000e6e0000002100 */
[----:B------:R-:W2:Y:S01]  /*0020*/  LDC.64 R14, c[0x0][0x228] ;  /* 0x00008a00ff0e7b82 */ /* 0x000ea20000000a00 */
[----:B------:R-:W-:Y:S01]  /*0030*/  ULDC.64 UR4, c[0x0][0x208] ;  /* 0x0000820000047ab9 */ /* 0x000fe20000000a00 */
[----:B------:R-:W3:Y:S06]  /*0040*/  S2R R5, SR_CTAID.X ;  /* 0x0000000000057919 */ /* 0x000eec0000002500 */
[----:B------:R-:W4:Y:S08]  /*0050*/  LDC.64 R10, c[0x0][0x218] ;  /* 0x00008600ff0a7b82 */ /* 0x000f300000000a00 */
[----:B------:R-:W5:Y:S08]  /*0060*/  LDC.64 R12, c[0x0][0x220] ;  /* 0x00008800ff0c7b82 */ /* 0x000f700000000a00 */
[----:B------:R-:W5:Y:S01]  /*0070*/  LDC.64 R16, c[0x0][0x230] ;  /* 0x00008c00ff107b82 */ /* 0x000f620000000a00 */
[----:B-1----:R-:W-:-:S02]  /*0080*/  SHF.L.U32 R0, R0, 0x1, RZ ;  /* 0x0000000100007819 */ /* 0x002fc400000006ff */
[----:B---3--:R-:W-:Y:S02]  /*0090*/  SHF.R.S32.HI R3, RZ, 0x17, R5 ;  /* 0x00000017ff037819 */ /* 0x008fe40000011405 */
[----:B------:R-:W-:Y:S02]  /*00a0*/  LOP3.LUT R0, R0, 0xfe, RZ, 0xc0, !PT ;  /* 0x000000fe00007812 */ /* 0x000fe400078ec0ff */
[----:B------:R-:W-:Y:S02]  /*00b0*/  SGXT R3, R3, 0x1 ;  /* 0x000000010303781a */ /* 0x000fe40000000200 */
[----:B------:R-:W-:Y:S02]  /*00c0*/  LEA R0, R5, R0, 0x8 ;  /* 0x0000000005007211 */ /* 0x000fe400078e40ff */
[----:B------:R-:W1:Y:S02]  /*00d0*/  LDC.64 R4, c[0x0][0x238] ;  /* 0x00008e00ff047b82 */ /* 0x000e640000000a00 */
[----:B------:R-:W-:-:S04]  /*00e0*/  LEA.HI R3, R3, R0, RZ, 0xa ;  /* 0x0000000003037211 */ /* 0x000fc800078f50ff */
[----:B------:R-:W-:-:S04]  /*00f0*/  SHF.R.S32.HI R3, RZ, 0xa, R3 ;  /* 0x0000000aff037819 */ /* 0x000fc80000011403 */
[----:B------:R-:W-:-:S04]  /*0100*/  LEA.HI R2, R3, R3, RZ, 0x4 ;  /* 0x0000000303027211 */ /* 0x000fc800078f20ff */
[----:B------:R-:W-:-:S04]  /*0110*/  LOP3.LUT R2, R2, 0xfffffff0, RZ, 0xc0, !PT ;  /* 0xfffffff002027812 */ /* 0x000fc800078ec0ff */
[----:B------:R-:W-:Y:S02]  /*0120*/  IADD3 R19, R3, -R2, RZ ;  /* 0x8000000203137210 */ /* 0x000fe40007ffe0ff */
[----:B------:R-:W3:Y:S03]  /*0130*/  LDC.64 R2, c[0x0][0x210] ;  /* 0x00008400ff027b82 */ /* 0x000ee60000000a00 */
[----:B--2---:R-:W-:-:S05]  /*0140*/  IMAD.WIDE R14, R19, 0x4, R14 ;  /* 0x00000004130e7825 */ /* 0x004fca00078e020e */
[----:B------:R2:W2:Y:S01]  /*0150*/  LDG.E.EL R18, desc[UR4][R14.64] ;  /* 0x000000040e127981 */ /* 0x0004a2000c2e1900 */
[----:B----4-:R-:W-:-:S04]  /*0160*/  IMAD.WIDE R10, R19, 0x4, R10 ;  /* 0x00000004130a7825 */ /* 0x010fc800078e020a */
[----:B-----5:R-:W-:Y:S01]  /*0170*/  IMAD.WIDE R12, R19, 0x4, R12 ;  /* 0x00000004130c7825 */ /* 0x020fe200078e020c */
[----:B------:R4:W5:Y:S04]  /*0180*/  LDG.E.EL R8, desc[UR4][R10.64] ;  /* 0x000000040a087981 */ /* 0x000968000c2e1900 */
[----:B------:R-:W5:Y:S01]  /*0190*/  LDG.E.EL R9, desc[UR4][R12.64] ;  /* 0x000000040c097981 */ /* 0x000f62000c2e1900 */
[----:B---3--:R-:W-:-:S05]  /*01a0*/  IMAD.WIDE R2, R0, 0x4, R2 ;  /* 0x0000000400027825 */ /* 0x008fca00078e0202 */
[----:B------:R-:W5:Y:S01]  /*01b0*/  LDG.E.64 R6, desc[UR4][R2.64] ;  /* 0x0000000402067981 */ /* 0x000f62000c1e1b00 */
[----:B0-2---:R-:W-:-:S04]  /*01c0*/  IMAD.WIDE R14, R19, 0x4, R16 ;  /* 0x00000004130e7825 */ /* 0x005fc800078e0210 */
[----:B-1----:R-:W-:Y:S02]  /*01d0*/  IMAD.WIDE R16, R19, 0x4, R4 ;  /* 0x0000000413107825 */ /* 0x002fe400078e0204 */
[----:B------:R-:W2:Y:S01]  /*01e0*/  LDG.E.EL R14, desc[UR4][R14.64] ;  /* 0x000000040e0e7981 */ /* 0x000ea2000c2e1900 */
[----:B----4-:R-:W-:Y:S01]  /*01f0*/  HFMA2.MMA R10, -RZ, RZ, 1.625, 0 ;  /* 0x3e800000ff0a7435 */ /* 0x010fe200000001ff */
[----:B------:R-:W0:Y:S02]  /*0200*/  LDC.64 R4, c[0x0][0x240] ;  /* 0x00009000ff047b82 */ /* 0x000e240000000a00 */
[----:B------:R-:W2:Y:S01]  /*0210*/  LDG.E.EL R17, desc[UR4][R16.64] ;  /* 0x0000000410117981 */ /* 0x000ea2000c2e1900 */
[----:B0-----:R-:W-:-:S04]  /*0220*/  IMAD.WIDE R4, R0, 0x4, R4 ;  /* 0x0000000400047825 */ /* 0x001fc800078e0204 */
[----:B------:R-:W-:-:S04]  /*0230*/  FADD R18, R18, 9.9999997473787516356e-06 ;  /* 0x3727c5ac12127421 */ /* 0x000fc80000000000 */
[----:B------:R-:W0:Y:S02]  /*0240*/  MUFU.SQRT R19, R18 ;  /* 0x0000001200137308 */ /* 0x000e240000002000 */
[C---:B0-----:R-:W-:Y:S02]  /*0250*/  FSETP.GT.AND P0, PT, R19.reuse, 8.50705917302346158658e+37, PT ;  /* 0x7e8000001300780b */ /* 0x041fe40003f04000 */
[----:B------:R-:W-:-:S11]  /*0260*/  FSETP.GEU.AND P1, PT, R19, 1.175494350822287508e-38, PT ;  /* 0x008000001300780b */ /* 0x000fd60003f2e000 */
[----:B------:R-:W-:-:S04]  /*0270*/  @P0 FMUL R19, R19, 0.25 ;  /* 0x3e80000013130820 */ /* 0x000fc80000400000 */
[----:B------:R-:W-:-:S06]  /*0280*/  @!P1 FMUL R19, R19, 16777216 ;  /* 0x4b80000013139820 */ /* 0x000fcc0000400000 */
[----:B------:R-:W0:Y:S01]  /*0290*/  MUFU.RCP R19, R19 ;  /* 0x0000001300137308 */ /* 0x000e220000001000 */
[----:B------:R-:W-:Y:S01]  /*02a0*/  FSEL R10, R10, 1, P0 ;  /* 0x3f8000000a0a7808 */ /* 0x000fe20000000000 */
[--C-:B-----5:R-:W-:Y:S01]  /*02b0*/  FADD R6, R6, R8.reuse ;  /* 0x0000000806067221 */ /* 0x120fe20000000000 */
[----:B------:R-:W-:-:S03]  /*02c0*/  FADD R7, R7, R8 ;  /* 0x0000000807077221 */ /* 0x000fc60000000000 */
[----:B------:R-:W-:Y:S01]  /*02d0*/  @!P1 FMUL R10, R10, 16777216 ;  /* 0x4b8000000a0a9820 */ /* 0x000fe20000400000 */
[C---:B------:R-:W-:Y:S01]  /*02e0*/  FADD R8, -R9.reuse, R6 ;  /* 0x0000000609087221 */ /* 0x040fe20000000100 */
[----:B------:R-:W-:Y:S02]  /*02f0*/  FADD R9, -R9, R7 ;  /* 0x0000000709097221 */ /* 0x000fe40000000100 */
[----:B0-----:R-:W-:-:S04]  /*0300*/  FMUL R10, R19, R10 ;  /* 0x0000000a130a7220 */ /* 0x001fc80000400000 */
[-C--:B------:R-:W-:Y:S01]  /*0310*/  FMUL R8, R8, R10.reuse ;  /* 0x0000000a08087220 */ /* 0x080fe20000400000 */
[----:B------:R-:W-:-:S03]  /*0320*/  FMUL R10, R9, R10 ;  /* 0x0000000a090a7220 */ /* 0x000fc60000400000 */
[C-C-:B--2---:R-:W-:Y:S01]  /*0330*/  FFMA R8, R14.reuse, R8, R17.reuse ;  /* 0x000000080e087223 */ /* 0x144fe20000000011 */
[----:B------:R-:W-:-:S04]  /*0340*/  FFMA R10, R14, R10, R17 ;  /* 0x0000000a0e0a7223 */ /* 0x000fc80000000011 */
[----:B------:R-:W-:Y:S02]  /*0350*/  FSETP.GEU.AND P0, PT, R8, RZ, PT ;  /* 0x000000ff0800720b */ /* 0x000fe40003f0e000 */
[----:B------:R-:W-:Y:S02]  /*0360*/  FSETP.GEU.AND P1, PT, R10, RZ, PT ;  /* 0x000000ff0a00720b */ /* 0x000fe40003f2e000 */
[----:B------:R-:W-:Y:S02]  /*0370*/  FSEL R8, R8, RZ, P0 ;  /* 0x000000ff08087208 */ /* 0x000fe40000000000 */
[----:B------:R-:W-:Y:S01]  /*0380*/  FSEL R9, R10, RZ, P1 ;  /* 0x000000ff0a097208 */ /* 0x000fe20000800000 */
[----:B------:R-:W-:Y:S04]  /*0390*/  STG.E.64 desc[UR4][R2.64], R6 ;  /* 0x0000000602007986 */ /* 0x000fe8000c101b04 */
[----:B------:R-:W-:Y:S01]  /*03a0*/  STG.E.64 desc[UR4][R4.64], R8 ;  /* 0x0000000804007986 */ /* 0x000fe2000c101b04 */
[----:B------:R-:W-:Y:S05]  /*03b0*/  EXIT ;  /* 0x000000000000794d */ /* 0x000fea0003800000 */
.L_x_0:
[----:B------:R-:W-:-:S00]  /*03c0*/  BRA `(.L_x_0) ;  /* 0xfffffffc00fc7947 */ /* 0x000fc0000383ffff */
[----:B------:R-:W-:-:S00]  /*03d0*/  NOP ;  /* 0x0000000000007918 */ /* 0x000fc00000000000 */
        /* <DEDUP_REMOVED lines=10> */
.L_x_1:


//--------------------- .nv.global.init           --------------------------
	.section	.nv.global.init,"aw",@progbits
.nv.global.init:
	.type		_$_str,@object
	.size		_$_str,(_$_str_$_2 - _$_str)
_$_str:
        /*0000*/ 	.byte	0x5f, 0x5f, 0x43, 0x55, 0x44, 0x41, 0x5f, 0x46, 0x54, 0x5a, 0x00
	.type		_$_str_$_2,@object
	.size		_$_str_$_2,(.L_1 - _$_str_$_2)
_$_str_$_2:
        /*000b*/ 	.byte	0x5f, 0x5f, 0x43, 0x55, 0x44, 0x41, 0x5f, 0x50, 0x52, 0x45, 0x43, 0x5f, 0x53, 0x51, 0x52, 0x54
        /*001b*/ 	.byte	0x00
.L_1:


//--------------------- .nv.constant0.triton_poi_fused__native_batch_norm_legit_no_training_convolution_relu_26 --------------------------
	.section	.nv.constant0.triton_poi_fused__native_batch_norm_legit_no_training_convolution_relu_26,"a",@progbits
	.sectionflags	@""
	.align	4
.nv.constant0.triton_poi_fused__native_batch_norm_legit_no_training_convolution_relu_26:
	.zero		588
